//
// Generated by NVIDIA NVVM Compiler
//
// Compiler Build ID: CL-36424714
// Cuda compilation tools, release 13.0, V13.0.88
// Based on NVVM 20.0.0
//

.version 9.0
.target sm_100
.address_size 64

	// .globl	_Z8myKernelPiS_

.visible .entry _Z8myKernelPiS_(
	.param .u64 .ptr .align 1 _Z8myKernelPiS__param_0,
	.param .u64 .ptr .align 1 _Z8myKernelPiS__param_1
)
{
	.reg .pred 	%p<2>;
	.reg .b32 	%r<27>;
	.reg .b64 	%rd<9>;

	ld.param.u64 	%rd2, [_Z8myKernelPiS__param_0];
	ld.param.u64 	%rd1, [_Z8myKernelPiS__param_1];
	cvta.to.global.u64 	%rd3, %rd2;
	mov.u32 	%r8, %ntid.x;
	mov.u32 	%r9, %ctaid.x;
	mov.u32 	%r10, %tid.x;
	mad.lo.s32 	%r1, %r8, %r9, %r10;
	mul.wide.s32 	%rd4, %r1, 4;
	add.s64 	%rd5, %rd3, %rd4;
	ld.global.u32 	%r11, [%rd5];
	mul.lo.s32 	%r2, %r11, 5;
	mov.b32 	%r25, 0;
	mov.u32 	%r26, %r25;
$L__BB0_1:
	add.s32 	%r12, %r2, %r26;
	mul.hi.s32 	%r13, %r12, 1717986919;
	shr.u32 	%r14, %r13, 31;
	shr.s32 	%r15, %r13, 2;
	add.s32 	%r16, %r15, %r14;
	mul.lo.s32 	%r17, %r16, 10;
	sub.s32 	%r18, %r12, %r17;
	add.s32 	%r19, %r2, %r18;
	mul.hi.s32 	%r20, %r19, 1717986919;
	shr.u32 	%r21, %r20, 31;
	shr.s32 	%r22, %r20, 2;
	add.s32 	%r23, %r22, %r21;
	mul.lo.s32 	%r24, %r23, 10;
	sub.s32 	%r26, %r19, %r24;
	add.s32 	%r25, %r25, 2;
	setp.ne.s32 	%p1, %r25, 250;
	@%p1 bra 	$L__BB0_1;
	cvta.to.global.u64 	%rd6, %rd1;
	add.s64 	%rd8, %rd6, %rd4;
	st.global.u32 	[%rd8], %r26;
	ret;

}


// ===== COMPILED SASS (sm_100) =====

	.target	sm_100

	.elftype	@"ET_EXEC"


//--------------------- .note.nv.tkinfo           --------------------------
	.section	.note.nv.tkinfo,"",@"SHT_NOTE"
	.sectionflags	@"SHF_NOTE_NV_TKINFO"
	.tkinfo
        /*0018*/ 	.word	0x00000002
        /*0030*/ 	.string	""
        /*0030*/ 	.string	"ptxas"
        /*0030*/ 	.string	"Cuda compilation tools, release 13.0, V13.0.88"
        /*0030*/ 	.string	"Build cuda_13.0.r13.0/compiler.36424714_0"
        /*0030*/ 	.string	"-arch sm_100 -m 64 "



//--------------------- .note.nv.cuinfo           --------------------------
	.section	.note.nv.cuinfo,"",@"SHT_NOTE"
	.sectionflags	@"SHF_NOTE_NV_CUINFO"
        /*0018*/ 	.short	0x0002
        /*001a*/ 	.short	0x0064
        /*001c*/ 	.short	0x0082
	.zero		2


//--------------------- .nv.info                  --------------------------
	.section	.nv.info,"",@"SHT_CUDA_INFO"
	.align	4


	//----- nvinfo : EIATTR_REGCOUNT
	.align		4
        /*0000*/ 	.byte	0x04, 0x2f
        /*0002*/ 	.short	(.L_1 - .L_0)
	.align		4
.L_0:
        /*0004*/ 	.word	index@(_Z8myKernelPiS_)
        /*0008*/ 	.word	0x0000000a


	//----- nvinfo : EIATTR_FRAME_SIZE
	.align		4
.L_1:
        /*000c*/ 	.byte	0x04, 0x11
        /*000e*/ 	.short	(.L_3 - .L_2)
	.align		4
.L_2:
        /*0010*/ 	.word	index@(_Z8myKernelPiS_)
        /*0014*/ 	.word	0x00000000


	//----- nvinfo : EIATTR_MIN_STACK_SIZE
	.align		4
.L_3:
        /*0018*/ 	.byte	0x04, 0x12
        /*001a*/ 	.short	(.L_5 - .L_4)
	.align		4
.L_4:
        /*001c*/ 	.word	index@(_Z8myKernelPiS_)
        /*0020*/ 	.word	0x00000000
.L_5:


//--------------------- .nv.compat                --------------------------
	.section	.nv.compat,"",@"SHT_CUDA_COMPAT_INFO"
	.align	4
        /*0000*/ 	.byte	0x02, 0x09, 0x00, 0x00, 0x02, 0x02, 0x01, 0x00, 0x02, 0x05, 0x05, 0x00, 0x03, 0x07, 0x01, 0x01
        /*0010*/ 	.byte	0x02, 0x03, 0x00, 0x00, 0x02, 0x06, 0x01, 0x00, 0x04, 0x0b, 0x08, 0x00, 0x09, 0x00, 0x00, 0x00
        /*0020*/ 	.byte	0x00, 0x00, 0x00, 0x00


//--------------------- .nv.info._Z8myKernelPiS_  --------------------------
	.section	.nv.info._Z8myKernelPiS_,"",@"SHT_CUDA_INFO"
	.sectionflags	@""
	.align	4


	//----- nvinfo : EIATTR_CUDA_API_VERSION
	.align		4
        /*0000*/ 	.byte	0x04, 0x37
        /*0002*/ 	.short	(.L_7 - .L_6)
.L_6:
        /*0004*/ 	.word	0x00000082


	//----- nvinfo : EIATTR_KPARAM_INFO
	.align		4
.L_7:
        /*0008*/ 	.byte	0x04, 0x17
        /*000a*/ 	.short	(.L_9 - .L_8)
.L_8:
        /*000c*/ 	.word	0x00000000
        /*0010*/ 	.short	0x0001
        /*0012*/ 	.short	0x0008
        /*0014*/ 	.byte	0x00, 0xf5, 0x21, 0x00


	//----- nvinfo : EIATTR_KPARAM_INFO
	.align		4
.L_9:
        /*0018*/ 	.byte	0x04, 0x17
        /*001a*/ 	.short	(.L_11 - .L_10)
.L_10:
        /*001c*/ 	.word	0x00000000
        /*0020*/ 	.short	0x0000
        /*0022*/ 	.short	0x0000
        /*0024*/ 	.byte	0x00, 0xf5, 0x21, 0x00


	//----- nvinfo : EIATTR_SPARSE_MMA_MASK
	.align		4
.L_11:
        /*0028*/ 	.byte	0x03, 0x50
        /*002a*/ 	.short	0x0000


	//----- nvinfo : EIATTR_MAXREG_COUNT
	.align		4
        /*002c*/ 	.byte	0x03, 0x1b
        /*002e*/ 	.short	0x00ff


	//----- nvinfo : EIATTR_MERCURY_ISA_VERSION
	.align		4
        /*0030*/ 	.byte	0x03, 0x5f
        /*0032*/ 	.short	0x0101


	//----- nvinfo : EIATTR_VRC_CTA_INIT_COUNT
	.align		4
        /*0034*/ 	.byte	0x02, 0x4a
	.zero		1
	.zero		1


	//----- nvinfo : EIATTR_EXIT_INSTR_OFFSETS
	.align		4
        /*0038*/ 	.byte	0x04, 0x1c
        /*003a*/ 	.short	(.L_13 - .L_12)


	//   ....[0]....
.L_12:
        /*003c*/ 	.word	0x00004ee0


	//----- nvinfo : EIATTR_CBANK_PARAM_SIZE
	.align		4
.L_13:
        /*0040*/ 	.byte	0x03, 0x19
        /*0042*/ 	.short	0x0010


	//----- nvinfo : EIATTR_PARAM_CBANK
	.align		4
        /*0044*/ 	.byte	0x04, 0x0a
        /*0046*/ 	.short	(.L_15 - .L_14)
	.align		4
.L_14:
        /*0048*/ 	.word	index@(.nv.constant0._Z8myKernelPiS_)
        /*004c*/ 	.short	0x0380
        /*004e*/ 	.short	0x0010


	//----- nvinfo : EIATTR_SW_WAR
	.align		4
.L_15:
        /*0050*/ 	.byte	0x04, 0x36
        /*0052*/ 	.short	(.L_17 - .L_16)
.L_16:
        /*0054*/ 	.word	0x00000008
.L_17:


//--------------------- .nv.callgraph             --------------------------
	.section	.nv.callgraph,"",@"SHT_CUDA_CALLGRAPH"
	.align	4
	.sectionentsize	8
	.align		4
        /*0000*/ 	.word	0x00000000
	.align		4
        /*0004*/ 	.word	0xffffffff
	.align		4
        /*0008*/ 	.word	0x00000000
	.align		4
        /*000c*/ 	.word	0xfffffffe
	.align		4
        /*0010*/ 	.word	0x00000000
	.align		4
        /*0014*/ 	.word	0xfffffffd
	.align		4
        /*0018*/ 	.word	0x00000000
	.align		4
        /*001c*/ 	.word	0xfffffffc


//--------------------- .text._Z8myKernelPiS_     --------------------------
	.section	.text._Z8myKernelPiS_,"ax",@progbits
	.align	128
        .global         _Z8myKernelPiS_
        .type           _Z8myKernelPiS_,@function
        .size           _Z8myKernelPiS_,(.L_x_1 - _Z8myKernelPiS_)
        .other          _Z8myKernelPiS_,@"STO_CUDA_ENTRY STV_DEFAULT"
_Z8myKernelPiS_:
.text._Z8myKernelPiS_:
[----:B------:R-:W-:Y:S01]  /*0000*/  LDC R1, c[0x0][0x37c] ;  /* 0x0000df00ff017b82 */ /* 0x000fe20000000800 */
[----:B------:R-:W0:Y:S07]  /*0010*/  S2R R0, SR_CTAID.X ;  /* 0x0000000000007919 */ /* 0x000e2e0000002500 */
[----:B------:R-:W1:Y:S01]  /*0020*/  LDC.64 R4, c[0x0][0x380] ;  /* 0x0000e000ff047b82 */ /* 0x000e620000000a00 */
[----:B------:R-:W0:Y:S01]  /*0030*/  LDCU UR6, c[0x0][0x360] ;  /* 0x00006c00ff0677ac */ /* 0x000e220008000800 */
[----:B------:R-:W0:Y:S01]  /*0040*/  S2R R3, SR_TID.X ;  /* 0x0000000000037919 */ /* 0x000e220000002100 */
[----:B------:R-:W2:Y:S01]  /*0050*/  LDCU.64 UR4, c[0x0][0x358] ;  /* 0x00006b00ff0477ac */ /* 0x000ea20008000a00 */
[----:B0-----:R-:W-:-:S04]  /*0060*/  IMAD R0, R0, UR6, R3 ;  /* 0x0000000600007c24 */ /* 0x001fc8000f8e0203 */
[----:B-1----:R-:W-:-:S05]  /*0070*/  IMAD.WIDE R4, R0, 0x4, R4 ;  /* 0x0000000400047825 */ /* 0x002fca00078e0204 */
[----:B--2---:R-:W2:Y:S02]  /*0080*/  LDG.E R2, desc[UR4][R4.64] ;  /* 0x0000000404027981 */ /* 0x004ea4000c1e1900 */
[----:B--2---:R-:W-:-:S04]  /*0090*/  IMAD R2, R2, 0x5, RZ ;  /* 0x0000000502027824 */ /* 0x004fc800078e02ff */
[----:B------:R-:W-:-:S05]  /*00a0*/  IMAD.HI R3, R2, 0x66666667, RZ ;  /* 0x6666666702037827 */ /* 0x000fca00078e02ff */
[----:B------:R-:W-:-:S04]  /*00b0*/  SHF.R.U32.HI R6, RZ, 0x1f, R3 ;  /* 0x0000001fff067819 */ /* 0x000fc80000011603 */
[----:B------:R-:W-:-:S05]  /*00c0*/  LEA.HI.SX32 R3, R3, R6, 0x1e ;  /* 0x0000000603037211 */ /* 0x000fca00078ff2ff */
[----:B------:R-:W-:-:S05]  /*00d0*/  IMAD R3, R3, -0xa, R2 ;  /* 0xfffffff603037824 */ /* 0x000fca00078e0202 */
[----:B------:R-:W-:-:S05]  /*00e0*/  IADD3 R3, PT, PT, R2, R3, RZ ;  /* 0x0000000302037210 */ /* 0x000fca0007ffe0ff */
[----:B------:R-:W-:-:S05]  /*00f0*/  IMAD.HI R6, R3, 0x66666667, RZ ;  /* 0x6666666703067827 */ /* 0x000fca00078e02ff */
[----:B------:R-:W-:-:S04]  /*0100*/  SHF.R.U32.HI R7, RZ, 0x1f, R6 ;  /* 0x0000001fff077819 */ /* 0x000fc80000011606 */
[----:B------:R-:W-:-:S05]  /*0110*/  LEA.HI.SX32 R6, R6, R7, 0x1e ;  /* 0x0000000706067211 */ /* 0x000fca00078ff2ff */
[----:B------:R-:W-:-:S04]  /*0120*/  IMAD R3, R6, -0xa, R3 ;  /* 0xfffffff606037824 */ /* 0x000fc800078e0203 */
[----:B------:R-:W-:-:S04]  /*0130*/  IMAD.IADD R3, R2, 0x1, R3 ;  /* 0x0000000102037824 */ /* 0x000fc800078e0203 */
        /* <DEDUP_REMOVED lines=1232> */
[----:B------:R-:W-:Y:S02]  /*4e40*/  LEA.HI.SX32 R6, R4, R5, 0x1e ;  /* 0x0000000504067211 */ /* 0x000fe400078ff2ff */
[----:B------:R-:W0:Y:S03]  /*4e50*/  LDC.64 R4, c[0x0][0x388] ;  /* 0x0000e200ff047b82 */ /* 0x000e260000000a00 */
[----:B------:R-:W-:-:S05]  /*4e60*/  IMAD R3, R6, -0xa, R3 ;  /* 0xfffffff606037824 */ /* 0x000fca00078e0203 */
[----:B------:R-:W-:-:S05]  /*4e70*/  IADD3 R6, PT, PT, R2, R3, RZ ;  /* 0x0000000302067210 */ /* 0x000fca0007ffe0ff */
[----:B------:R-:W-:-:S05]  /*4e80*/  IMAD.HI R2, R6, 0x66666667, RZ ;  /* 0x6666666706027827 */ /* 0x000fca00078e02ff */
[----:B------:R-:W-:-:S04]  /*4e90*/  SHF.R.U32.HI R3, RZ, 0x1f, R2 ;  /* 0x0000001fff037819 */ /* 0x000fc80000011602 */
[----:B------:R-:W-:Y:S01]  /*4ea0*/  LEA.HI.SX32 R7, R2, R3, 0x1e ;  /* 0x0000000302077211 */ /* 0x000fe200078ff2ff */
[----:B0-----:R-:W-:-:S04]  /*4eb0*/  IMAD.WIDE R2, R0, 0x4, R4 ;  /* 0x0000000400027825 */ /* 0x001fc800078e0204 */
[----:B------:R-:W-:-:S05]  /*4ec0*/  IMAD R7, R7, -0xa, R6 ;  /* 0xfffffff607077824 */ /* 0x000fca00078e0206 */
[----:B------:R-:W-:Y:S01]  /*4ed0*/  STG.E desc[UR4][R2.64], R7 ;  /* 0x0000000702007986 */ /* 0x000fe2000c101904 */
[----:B------:R-:W-:Y:S05]  /*4ee0*/  EXIT ;  /* 0x000000000000794d */ /* 0x000fea0003800000 */
.L_x_0:
[----:B------:R-:W-:-:S00]  /*4ef0*/  BRA `(.L_x_0) ;  /* 0xfffffffc00fc7947 */ /* 0x000fc0000383ffff */
[----:B------:R-:W-:-:S00]  /*4f00*/  NOP ;  /* 0x0000000000007918 */ /* 0x000fc00000000000 */
[----:B------:R-:W-:-:S00]  /*4f10*/  NOP ;  /* 0x0000000000007918 */ /* 0x000fc00000000000 */
[----:B------:R-:W-:-:S00]  /*4f20*/  NOP ;  /* 0x0000000000007918 */ /* 0x000fc00000000000 */
[----:B------:R-:W-:-:S00]  /*4f30*/  NOP ;  /* 0x0000000000007918 */ /* 0x000fc00000000000 */
[----:B------:R-:W-:-:S00]  /*4f40*/  NOP ;  /* 0x0000000000007918 */ /* 0x000fc00000000000 */
[----:B------:R-:W-:-:S00]  /*4f50*/  NOP ;  /* 0x0000000000007918 */ /* 0x000fc00000000000 */
[----:B------:R-:W-:-:S00]  /*4f60*/  NOP ;  /* 0x0000000000007918 */ /* 0x000fc00000000000 */
[----:B------:R-:W-:-:S00]  /*4f70*/  NOP ;  /* 0x0000000000007918 */ /* 0x000fc00000000000 */
.L_x_1:


//--------------------- .nv.shared.reserved.0     --------------------------
	.section	.nv.shared.reserved.0,"aw",@nobits
	.weak		__nv_reservedSMEM_offset_0_alias
	.size		__nv_reservedSMEM_offset_0_alias, 0, 64
	.other		__nv_reservedSMEM_offset_0_alias,@"STO_CUDA_RESERVED_SHARED STV_DEFAULT"
__nv_reservedSMEM_offset_0_alias:
	.zero		0
	.zero		64


//--------------------- .nv.constant0._Z8myKernelPiS_ --------------------------
	.section	.nv.constant0._Z8myKernelPiS_,"a",@progbits
	.sectionflags	@""
	.align	4
.nv.constant0._Z8myKernelPiS_:
	.zero		912


//--------------------- SYMBOLS --------------------------

	.type		.nv.reservedSmem.offset0,@object
	.size		.nv.reservedSmem.offset0,0x4
